//
// Generated by NVIDIA NVVM Compiler
//
// Compiler Build ID: CL-36424714
// Cuda compilation tools, release 13.0, V13.0.88
// Based on NVVM 20.0.0
//

.version 9.0
.target sm_100
.address_size 64

	// .globl	default_function_kernel

.visible .entry default_function_kernel(
	.param .u64 .ptr .align 1 default_function_kernel_param_0,
	.param .u64 .ptr .align 1 default_function_kernel_param_1
)
.maxntid 15
{
	.reg .b32 	%r<3>;
	.reg .b32 	%f<137>;
	.reg .b64 	%rd<9>;

	ld.param.u64 	%rd1, [default_function_kernel_param_0];
	ld.param.u64 	%rd2, [default_function_kernel_param_1];
	cvta.to.global.u64 	%rd3, %rd2;
	cvta.to.global.u64 	%rd4, %rd1;
	mov.u32 	%r1, %tid.x;
	mul.wide.u32 	%rd5, %r1, 4;
	add.s64 	%rd6, %rd4, %rd5;
	mul.lo.s32 	%r2, %r1, 68;
	mul.wide.u32 	%rd7, %r2, 4;
	add.s64 	%rd8, %rd3, %rd7;
	ld.global.nc.f32 	%f1, [%rd8];
	max.f32 	%f2, %f1, 0fFF7FFFFD;
	ld.global.nc.f32 	%f3, [%rd8+4];
	max.f32 	%f4, %f2, %f3;
	ld.global.nc.f32 	%f5, [%rd8+8];
	max.f32 	%f6, %f4, %f5;
	ld.global.nc.f32 	%f7, [%rd8+12];
	max.f32 	%f8, %f6, %f7;
	ld.global.nc.f32 	%f9, [%rd8+16];
	max.f32 	%f10, %f8, %f9;
	ld.global.nc.f32 	%f11, [%rd8+20];
	max.f32 	%f12, %f10, %f11;
	ld.global.nc.f32 	%f13, [%rd8+24];
	max.f32 	%f14, %f12, %f13;
	ld.global.nc.f32 	%f15, [%rd8+28];
	max.f32 	%f16, %f14, %f15;
	ld.global.nc.f32 	%f17, [%rd8+32];
	max.f32 	%f18, %f16, %f17;
	ld.global.nc.f32 	%f19, [%rd8+36];
	max.f32 	%f20, %f18, %f19;
	ld.global.nc.f32 	%f21, [%rd8+40];
	max.f32 	%f22, %f20, %f21;
	ld.global.nc.f32 	%f23, [%rd8+44];
	max.f32 	%f24, %f22, %f23;
	ld.global.nc.f32 	%f25, [%rd8+48];
	max.f32 	%f26, %f24, %f25;
	ld.global.nc.f32 	%f27, [%rd8+52];
	max.f32 	%f28, %f26, %f27;
	ld.global.nc.f32 	%f29, [%rd8+56];
	max.f32 	%f30, %f28, %f29;
	ld.global.nc.f32 	%f31, [%rd8+60];
	max.f32 	%f32, %f30, %f31;
	ld.global.nc.f32 	%f33, [%rd8+64];
	max.f32 	%f34, %f32, %f33;
	ld.global.nc.f32 	%f35, [%rd8+68];
	max.f32 	%f36, %f34, %f35;
	ld.global.nc.f32 	%f37, [%rd8+72];
	max.f32 	%f38, %f36, %f37;
	ld.global.nc.f32 	%f39, [%rd8+76];
	max.f32 	%f40, %f38, %f39;
	ld.global.nc.f32 	%f41, [%rd8+80];
	max.f32 	%f42, %f40, %f41;
	ld.global.nc.f32 	%f43, [%rd8+84];
	max.f32 	%f44, %f42, %f43;
	ld.global.nc.f32 	%f45, [%rd8+88];
	max.f32 	%f46, %f44, %f45;
	ld.global.nc.f32 	%f47, [%rd8+92];
	max.f32 	%f48, %f46, %f47;
	ld.global.nc.f32 	%f49, [%rd8+96];
	max.f32 	%f50, %f48, %f49;
	ld.global.nc.f32 	%f51, [%rd8+100];
	max.f32 	%f52, %f50, %f51;
	ld.global.nc.f32 	%f53, [%rd8+104];
	max.f32 	%f54, %f52, %f53;
	ld.global.nc.f32 	%f55, [%rd8+108];
	max.f32 	%f56, %f54, %f55;
	ld.global.nc.f32 	%f57, [%rd8+112];
	max.f32 	%f58, %f56, %f57;
	ld.global.nc.f32 	%f59, [%rd8+116];
	max.f32 	%f60, %f58, %f59;
	ld.global.nc.f32 	%f61, [%rd8+120];
	max.f32 	%f62, %f60, %f61;
	ld.global.nc.f32 	%f63, [%rd8+124];
	max.f32 	%f64, %f62, %f63;
	ld.global.nc.f32 	%f65, [%rd8+128];
	max.f32 	%f66, %f64, %f65;
	ld.global.nc.f32 	%f67, [%rd8+132];
	max.f32 	%f68, %f66, %f67;
	ld.global.nc.f32 	%f69, [%rd8+136];
	max.f32 	%f70, %f68, %f69;
	ld.global.nc.f32 	%f71, [%rd8+140];
	max.f32 	%f72, %f70, %f71;
	ld.global.nc.f32 	%f73, [%rd8+144];
	max.f32 	%f74, %f72, %f73;
	ld.global.nc.f32 	%f75, [%rd8+148];
	max.f32 	%f76, %f74, %f75;
	ld.global.nc.f32 	%f77, [%rd8+152];
	max.f32 	%f78, %f76, %f77;
	ld.global.nc.f32 	%f79, [%rd8+156];
	max.f32 	%f80, %f78, %f79;
	ld.global.nc.f32 	%f81, [%rd8+160];
	max.f32 	%f82, %f80, %f81;
	ld.global.nc.f32 	%f83, [%rd8+164];
	max.f32 	%f84, %f82, %f83;
	ld.global.nc.f32 	%f85, [%rd8+168];
	max.f32 	%f86, %f84, %f85;
	ld.global.nc.f32 	%f87, [%rd8+172];
	max.f32 	%f88, %f86, %f87;
	ld.global.nc.f32 	%f89, [%rd8+176];
	max.f32 	%f90, %f88, %f89;
	ld.global.nc.f32 	%f91, [%rd8+180];
	max.f32 	%f92, %f90, %f91;
	ld.global.nc.f32 	%f93, [%rd8+184];
	max.f32 	%f94, %f92, %f93;
	ld.global.nc.f32 	%f95, [%rd8+188];
	max.f32 	%f96, %f94, %f95;
	ld.global.nc.f32 	%f97, [%rd8+192];
	max.f32 	%f98, %f96, %f97;
	ld.global.nc.f32 	%f99, [%rd8+196];
	max.f32 	%f100, %f98, %f99;
	ld.global.nc.f32 	%f101, [%rd8+200];
	max.f32 	%f102, %f100, %f101;
	ld.global.nc.f32 	%f103, [%rd8+204];
	max.f32 	%f104, %f102, %f103;
	ld.global.nc.f32 	%f105, [%rd8+208];
	max.f32 	%f106, %f104, %f105;
	ld.global.nc.f32 	%f107, [%rd8+212];
	max.f32 	%f108, %f106, %f107;
	ld.global.nc.f32 	%f109, [%rd8+216];
	max.f32 	%f110, %f108, %f109;
	ld.global.nc.f32 	%f111, [%rd8+220];
	max.f32 	%f112, %f110, %f111;
	ld.global.nc.f32 	%f113, [%rd8+224];
	max.f32 	%f114, %f112, %f113;
	ld.global.nc.f32 	%f115, [%rd8+228];
	max.f32 	%f116, %f114, %f115;
	ld.global.nc.f32 	%f117, [%rd8+232];
	max.f32 	%f118, %f116, %f117;
	ld.global.nc.f32 	%f119, [%rd8+236];
	max.f32 	%f120, %f118, %f119;
	ld.global.nc.f32 	%f121, [%rd8+240];
	max.f32 	%f122, %f120, %f121;
	ld.global.nc.f32 	%f123, [%rd8+244];
	max.f32 	%f124, %f122, %f123;
	ld.global.nc.f32 	%f125, [%rd8+248];
	max.f32 	%f126, %f124, %f125;
	ld.global.nc.f32 	%f127, [%rd8+252];
	max.f32 	%f128, %f126, %f127;
	ld.global.nc.f32 	%f129, [%rd8+256];
	max.f32 	%f130, %f128, %f129;
	ld.global.nc.f32 	%f131, [%rd8+260];
	max.f32 	%f132, %f130, %f131;
	ld.global.nc.f32 	%f133, [%rd8+264];
	max.f32 	%f134, %f132, %f133;
	ld.global.nc.f32 	%f135, [%rd8+268];
	max.f32 	%f136, %f134, %f135;
	st.global.f32 	[%rd6], %f136;
	ret;

}


// ===== COMPILED SASS (sm_100) =====

	.target	sm_100

	.elftype	@"ET_EXEC"


//--------------------- .note.nv.tkinfo           --------------------------
	.section	.note.nv.tkinfo,"",@"SHT_NOTE"
	.sectionflags	@"SHF_NOTE_NV_TKINFO"
	.tkinfo
        /*0018*/ 	.word	0x00000002
        /*0030*/ 	.string	""
        /*0030*/ 	.string	"ptxas"
        /*0030*/ 	.string	"Cuda compilation tools, release 13.0, V13.0.88"
        /*0030*/ 	.string	"Build cuda_13.0.r13.0/compiler.36424714_0"
        /*0030*/ 	.string	"-arch sm_100 -m 64 "



//--------------------- .note.nv.cuinfo           --------------------------
	.section	.note.nv.cuinfo,"",@"SHT_NOTE"
	.sectionflags	@"SHF_NOTE_NV_CUINFO"
        /*0018*/ 	.short	0x0002
        /*001a*/ 	.short	0x0064
        /*001c*/ 	.short	0x0082
	.zero		2


//--------------------- .nv.info                  --------------------------
	.section	.nv.info,"",@"SHT_CUDA_INFO"
	.align	4


	//----- nvinfo : EIATTR_REGCOUNT
	.align		4
        /*0000*/ 	.byte	0x04, 0x2f
        /*0002*/ 	.short	(.L_1 - .L_0)
	.align		4
.L_0:
        /*0004*/ 	.word	index@(default_function_kernel)
        /*0008*/ 	.word	0x0000003e


	//----- nvinfo : EIATTR_FRAME_SIZE
	.align		4
.L_1:
        /*000c*/ 	.byte	0x04, 0x11
        /*000e*/ 	.short	(.L_3 - .L_2)
	.align		4
.L_2:
        /*0010*/ 	.word	index@(default_function_kernel)
        /*0014*/ 	.word	0x00000000


	//----- nvinfo : EIATTR_MIN_STACK_SIZE
	.align		4
.L_3:
        /*0018*/ 	.byte	0x04, 0x12
        /*001a*/ 	.short	(.L_5 - .L_4)
	.align		4
.L_4:
        /*001c*/ 	.word	index@(default_function_kernel)
        /*0020*/ 	.word	0x00000000
.L_5:


//--------------------- .nv.compat                --------------------------
	.section	.nv.compat,"",@"SHT_CUDA_COMPAT_INFO"
	.align	4
        /*0000*/ 	.byte	0x02, 0x09, 0x00, 0x00, 0x02, 0x02, 0x01, 0x00, 0x02, 0x05, 0x05, 0x00, 0x03, 0x07, 0x01, 0x01
        /*0010*/ 	.byte	0x02, 0x03, 0x00, 0x00, 0x02, 0x06, 0x01, 0x00, 0x04, 0x0b, 0x08, 0x00, 0x09, 0x00, 0x00, 0x00
        /*0020*/ 	.byte	0x00, 0x00, 0x00, 0x00


//--------------------- .nv.info.default_function_kernel --------------------------
	.section	.nv.info.default_function_kernel,"",@"SHT_CUDA_INFO"
	.sectionflags	@""
	.align	4


	//----- nvinfo : EIATTR_CUDA_API_VERSION
	.align		4
        /*0000*/ 	.byte	0x04, 0x37
        /*0002*/ 	.short	(.L_7 - .L_6)
.L_6:
        /*0004*/ 	.word	0x00000082


	//----- nvinfo : EIATTR_KPARAM_INFO
	.align		4
.L_7:
        /*0008*/ 	.byte	0x04, 0x17
        /*000a*/ 	.short	(.L_9 - .L_8)
.L_8:
        /*000c*/ 	.word	0x00000000
        /*0010*/ 	.short	0x0001
        /*0012*/ 	.short	0x0008
        /*0014*/ 	.byte	0x00, 0xf5, 0x21, 0x00


	//----- nvinfo : EIATTR_KPARAM_INFO
	.align		4
.L_9:
        /*0018*/ 	.byte	0x04, 0x17
        /*001a*/ 	.short	(.L_11 - .L_10)
.L_10:
        /*001c*/ 	.word	0x00000000
        /*0020*/ 	.short	0x0000
        /*0022*/ 	.short	0x0000
        /*0024*/ 	.byte	0x00, 0xf5, 0x21, 0x00


	//----- nvinfo : EIATTR_SPARSE_MMA_MASK
	.align		4
.L_11:
        /*0028*/ 	.byte	0x03, 0x50
        /*002a*/ 	.short	0x0000


	//----- nvinfo : EIATTR_MAXREG_COUNT
	.align		4
        /*002c*/ 	.byte	0x03, 0x1b
        /*002e*/ 	.short	0x00ff


	//----- nvinfo : EIATTR_MERCURY_ISA_VERSION
	.align		4
        /*0030*/ 	.byte	0x03, 0x5f
        /*0032*/ 	.short	0x0101


	//----- nvinfo : EIATTR_VRC_CTA_INIT_COUNT
	.align		4
        /*0034*/ 	.byte	0x02, 0x4a
	.zero		1
	.zero		1


	//----- nvinfo : EIATTR_EXIT_INSTR_OFFSETS
	.align		4
        /*0038*/ 	.byte	0x04, 0x1c
        /*003a*/ 	.short	(.L_13 - .L_12)


	//   ....[0]....
.L_12:
        /*003c*/ 	.word	0x000006f0


	//----- nvinfo : EIATTR_MAX_THREADS
	.align		4
.L_13:
        /*0040*/ 	.byte	0x04, 0x05
        /*0042*/ 	.short	(.L_15 - .L_14)
.L_14:
        /*0044*/ 	.word	0x0000000f
        /*0048*/ 	.word	0x00000001
        /*004c*/ 	.word	0x00000001


	//----- nvinfo : EIATTR_CBANK_PARAM_SIZE
	.align		4
.L_15:
        /*0050*/ 	.byte	0x03, 0x19
        /*0052*/ 	.short	0x0010


	//----- nvinfo : EIATTR_PARAM_CBANK
	.align		4
        /*0054*/ 	.byte	0x04, 0x0a
        /*0056*/ 	.short	(.L_17 - .L_16)
	.align		4
.L_16:
        /*0058*/ 	.word	index@(.nv.constant0.default_function_kernel)
        /*005c*/ 	.short	0x0380
        /*005e*/ 	.short	0x0010


	//----- nvinfo : EIATTR_SW_WAR
	.align		4
.L_17:
        /*0060*/ 	.byte	0x04, 0x36
        /*0062*/ 	.short	(.L_19 - .L_18)
.L_18:
        /*0064*/ 	.word	0x00000008
.L_19:


//--------------------- .nv.callgraph             --------------------------
	.section	.nv.callgraph,"",@"SHT_CUDA_CALLGRAPH"
	.align	4
	.sectionentsize	8
	.align		4
        /*0000*/ 	.word	0x00000000
	.align		4
        /*0004*/ 	.word	0xffffffff
	.align		4
        /*0008*/ 	.word	0x00000000
	.align		4
        /*000c*/ 	.word	0xfffffffe
	.align		4
        /*0010*/ 	.word	0x00000000
	.align		4
        /*0014*/ 	.word	0xfffffffd
	.align		4
        /*0018*/ 	.word	0x00000000
	.align		4
        /*001c*/ 	.word	0xfffffffc


//--------------------- .text.default_function_kernel --------------------------
	.section	.text.default_function_kernel,"ax",@progbits
	.align	128
        .global         default_function_kernel
        .type           default_function_kernel,@function
        .size           default_function_kernel,(.L_x_1 - default_function_kernel)
        .other          default_function_kernel,@"STO_CUDA_ENTRY STV_DEFAULT"
default_function_kernel:
.text.default_function_kernel:
[----:B------:R-:W-:Y:S01]  /*0000*/  LDC R1, c[0x0][0x37c] ;  /* 0x0000df00ff017b82 */ /* 0x000fe20000000800 */
[----:B------:R-:W0:Y:S07]  /*0010*/  S2R R5, SR_TID.X ;  /* 0x0000000000057919 */ /* 0x000e2e0000002100 */
[----:B------:R-:W1:Y:S01]  /*0020*/  LDC.64 R2, c[0x0][0x388] ;  /* 0x0000e200ff027b82 */ /* 0x000e620000000a00 */
[----:B------:R-:W2:Y:S01]  /*0030*/  LDCU.64 UR4, c[0x0][0x358] ;  /* 0x00006b00ff0477ac */ /* 0x000ea20008000a00 */
[----:B0-----:R-:W-:-:S04]  /*0040*/  IMAD R7, R5, 0x44, RZ ;  /* 0x0000004405077824 */ /* 0x001fc800078e02ff */
[----:B-1----:R-:W-:-:S05]  /*0050*/  IMAD.WIDE.U32 R2, R7, 0x4, R2 ;  /* 0x0000000407027825 */ /* 0x002fca00078e0002 */
[----:B--2---:R-:W2:Y:S04]  /*0060*/  LDG.E.CONSTANT R0, desc[UR4][R2.64] ;  /* 0x0000000402007981 */ /* 0x004ea8000c1e9900 */
[----:B------:R-:W2:Y:S04]  /*0070*/  LDG.E.CONSTANT R7, desc[UR4][R2.64+0x4] ;  /* 0x0000040402077981 */ /* 0x000ea8000c1e9900 */
[----:B------:R-:W3:Y:S04]  /*0080*/  LDG.E.CONSTANT R9, desc[UR4][R2.64+0x8] ;  /* 0x0000080402097981 */ /* 0x000ee8000c1e9900 */
[----:B------:R-:W3:Y:S04]  /*0090*/  LDG.E.CONSTANT R6, desc[UR4][R2.64+0xc] ;  /* 0x00000c0402067981 */ /* 0x000ee8000c1e9900 */
[----:B------:R-:W4:Y:S04]  /*00a0*/  LDG.E.CONSTANT R57, desc[UR4][R2.64+0x10] ;  /* 0x0000100402397981 */ /* 0x000f28000c1e9900 */
[----:B------:R-:W4:Y:S04]  /*00b0*/  LDG.E.CONSTANT R52, desc[UR4][R2.64+0x14] ;  /* 0x0000140402347981 */ /* 0x000f28000c1e9900 */
[----:B------:R-:W5:Y:S04]  /*00c0*/  LDG.E.CONSTANT R49, desc[UR4][R2.64+0x18] ;  /* 0x0000180402317981 */ /* 0x000f68000c1e9900 */
        /* <DEDUP_REMOVED lines=46> */
[----:B------:R-:W5:Y:S01]  /*03b0*/  LDG.E.CONSTANT R54, desc[UR4][R2.64+0xfc] ;  /* 0x0000fc0402367981 */ /* 0x000f62000c1e9900 */
[----:B--2---:R-:W-:-:S03]  /*03c0*/  FMNMX3 R0, R0, -3.40282306073709652508e+38, R7, !PT ;  /* 0xff7ffffd00007876 */ /* 0x004fc60007800007 */
[----:B------:R-:W2:Y:S01]  /*03d0*/  LDG.E.CONSTANT R7, desc[UR4][R2.64+0xd8] ;  /* 0x0000d80402077981 */ /* 0x000ea2000c1e9900 */
[----:B---3--:R-:W-:-:S03]  /*03e0*/  FMNMX3 R0, R0, R9, R6, !PT ;  /* 0x0000000900007276 */ /* 0x008fc60007800006 */
[----:B------:R-:W3:Y:S04]  /*03f0*/  LDG.E.CONSTANT R9, desc[UR4][R2.64+0xd0] ;  /* 0x0000d00402097981 */ /* 0x000ee8000c1e9900 */
[----:B------:R-:W3:Y:S01]  /*0400*/  LDG.E.CONSTANT R6, desc[UR4][R2.64+0xd4] ;  /* 0x0000d40402067981 */ /* 0x000ee2000c1e9900 */
[----:B----4-:R-:W-:-:S03]  /*0410*/  FMNMX3 R52, R0, R57, R52, !PT ;  /* 0x0000003900347276 */ /* 0x010fc60007800034 */
[----:B------:R-:W2:Y:S04]  /*0420*/  LDG.E.CONSTANT R0, desc[UR4][R2.64+0xdc] ;  /* 0x0000dc0402007981 */ /* 0x000ea8000c1e9900 */
[----:B------:R-:W4:Y:S01]  /*0430*/  LDG.E.CONSTANT R57, desc[UR4][R2.64+0x100] ;  /* 0x0001000402397981 */ /* 0x000f22000c1e9900 */
[----:B-----5:R-:W-:-:S03]  /*0440*/  FMNMX3 R52, R52, R49, R44, !PT ;  /* 0x0000003134347276 */ /* 0x020fc6000780002c */
[----:B------:R-:W5:Y:S04]  /*0450*/  LDG.E.CONSTANT R49, desc[UR4][R2.64+0xe0] ;  /* 0x0000e00402317981 */ /* 0x000f68000c1e9900 */
[----:B------:R-:W5:Y:S01]  /*0460*/  LDG.E.CONSTANT R44, desc[UR4][R2.64+0xe4] ;  /* 0x0000e404022c7981 */ /* 0x000f62000c1e9900 */
[----:B------:R-:W-:-:S03]  /*0470*/  FMNMX3 R52, R52, R46, R51, !PT ;  /* 0x0000002e34347276 */ /* 0x000fc60007800033 */
[----:B------:R-:W4:Y:S04]  /*0480*/  LDG.E.CONSTANT R51, desc[UR4][R2.64+0xe8] ;  /* 0x0000e80402337981 */ /* 0x000f28000c1e9900 */
[----:B------:R-:W4:Y:S01]  /*0490*/  LDG.E.CONSTANT R46, desc[UR4][R2.64+0xec] ;  /* 0x0000ec04022e7981 */ /* 0x000f22000c1e9900 */
[----:B------:R-:W-:-:S03]  /*04a0*/  FMNMX3 R52, R52, R50, R55, !PT ;  /* 0x0000003234347276 */ /* 0x000fc60007800037 */
[----:B------:R-:W4:Y:S04]  /*04b0*/  LDG.E.CONSTANT R50, desc[UR4][R2.64+0xf0] ;  /* 0x0000f00402327981 */ /* 0x000f28000c1e9900 */
[----:B------:R-:W4:Y:S01]  /*04c0*/  LDG.E.CONSTANT R55, desc[UR4][R2.64+0xf4] ;  /* 0x0000f40402377981 */ /* 0x000f22000c1e9900 */
[----:B------:R-:W-:-:S03]  /*04d0*/  FMNMX3 R56, R52, R53, R48, !PT ;  /* 0x0000003534387276 */ /* 0x000fc60007800030 */
[----:B------:R-:W4:Y:S04]  /*04e0*/  LDG.E.CONSTANT R52, desc[UR4][R2.64+0x104] ;  /* 0x0001040402347981 */ /* 0x000f28000c1e9900 */
[----:B------:R-:W4:Y:S04]  /*04f0*/  LDG.E.CONSTANT R48, desc[UR4][R2.64+0x10c] ;  /* 0x00010c0402307981 */ /* 0x000f28000c1e9900 */
[----:B------:R0:W4:Y:S01]  /*0500*/  LDG.E.CONSTANT R53, desc[UR4][R2.64+0x108] ;  /* 0x0001080402357981 */ /* 0x000122000c1e9900 */
[----:B------:R-:W-:-:S04]  /*0510*/  FMNMX3 R4, R56, R47, R4, !PT ;  /* 0x0000002f38047276 */ /* 0x000fc80007800004 */
[----:B------:R-:W-:Y:S01]  /*0520*/  FMNMX3 R4, R4, R45, R42, !PT ;  /* 0x0000002d04047276 */ /* 0x000fe2000780002a */
[----:B0-----:R-:W0:Y:S03]  /*0530*/  LDC.64 R2, c[0x0][0x380] ;  /* 0x0000e000ff027b82 */ /* 0x001e260000000a00 */
[----:B------:R-:W-:-:S04]  /*0540*/  FMNMX3 R4, R4, R43, R40, !PT ;  /* 0x0000002b04047276 */ /* 0x000fc80007800028 */
        /* <DEDUP_REMOVED lines=15> */
[----:B------:R-:W-:Y:S01]  /*0640*/  FMNMX3 R4, R4, R11, R8, !PT ;  /* 0x0000000b04047276 */ /* 0x000fe20007800008 */
[----:B0-----:R-:W-:-:S03]  /*0650*/  IMAD.WIDE.U32 R2, R5, 0x4, R2 ;  /* 0x0000000405027825 */ /* 0x001fc600078e0002 */
[----:B---3--:R-:W-:-:S04]  /*0660*/  FMNMX3 R4, R4, R9, R6, !PT ;  /* 0x0000000904047276 */ /* 0x008fc80007800006 */
[----:B--2---:R-:W-:-:S04]  /*0670*/  FMNMX3 R0, R4, R7, R0, !PT ;  /* 0x0000000704007276 */ /* 0x004fc80007800000 */
[----:B-----5:R-:W-:-:S04]  /*0680*/  FMNMX3 R0, R0, R49, R44, !PT ;  /* 0x0000003100007276 */ /* 0x020fc8000780002c */
[----:B----4-:R-:W-:-:S04]  /*0690*/  FMNMX3 R0, R0, R51, R46, !PT ;  /* 0x0000003300007276 */ /* 0x010fc8000780002e */
[----:B------:R-:W-:-:S04]  /*06a0*/  FMNMX3 R0, R0, R50, R55, !PT ;  /* 0x0000003200007276 */ /* 0x000fc80007800037 */
[----:B------:R-:W-:-:S04]  /*06b0*/  FMNMX3 R0, R0, R59, R54, !PT ;  /* 0x0000003b00007276 */ /* 0x000fc80007800036 */
[----:B------:R-:W-:-:S04]  /*06c0*/  FMNMX3 R0, R0, R57, R52, !PT ;  /* 0x0000003900007276 */ /* 0x000fc80007800034 */
[----:B------:R-:W-:-:S05]  /*06d0*/  FMNMX3 R53, R0, R53, R48, !PT ;  /* 0x0000003500357276 */ /* 0x000fca0007800030 */
[----:B------:R-:W-:Y:S01]  /*06e0*/  STG.E desc[UR4][R2.64], R53 ;  /* 0x0000003502007986 */ /* 0x000fe2000c101904 */
[----:B------:R-:W-:Y:S05]  /*06f0*/  EXIT ;  /* 0x000000000000794d */ /* 0x000fea0003800000 */
.L_x_0:
[----:B------:R-:W-:-:S00]  /*0700*/  BRA `(.L_x_0) ;  /* 0xfffffffc00fc7947 */ /* 0x000fc0000383ffff */
[----:B------:R-:W-:-:S00]  /*0710*/  NOP ;  /* 0x0000000000007918 */ /* 0x000fc00000000000 */
        /* <DEDUP_REMOVED lines=14> */
.L_x_1:


//--------------------- .nv.shared.reserved.0     --------------------------
	.section	.nv.shared.reserved.0,"aw",@nobits
	.weak		__nv_reservedSMEM_offset_0_alias
	.size		__nv_reservedSMEM_offset_0_alias, 0, 64
	.other		__nv_reservedSMEM_offset_0_alias,@"STO_CUDA_RESERVED_SHARED STV_DEFAULT"
__nv_reservedSMEM_offset_0_alias:
	.zero		0
	.zero		64


//--------------------- .nv.constant0.default_function_kernel --------------------------
	.section	.nv.constant0.default_function_kernel,"a",@progbits
	.sectionflags	@""
	.align	4
.nv.constant0.default_function_kernel:
	.zero		912


//--------------------- SYMBOLS --------------------------

	.type		.nv.reservedSmem.offset0,@object
	.size		.nv.reservedSmem.offset0,0x4
